//
// Generated by NVIDIA NVVM Compiler
//
// Compiler Build ID: CL-36424714
// Cuda compilation tools, release 13.0, V13.0.88
// Based on NVVM 20.0.0
//

.version 9.0
.target sm_100
.address_size 64

	// .globl	_Z9vecAddGPUPiS_S_

.visible .entry _Z9vecAddGPUPiS_S_(
	.param .u64 .ptr .align 1 _Z9vecAddGPUPiS_S__param_0,
	.param .u64 .ptr .align 1 _Z9vecAddGPUPiS_S__param_1,
	.param .u64 .ptr .align 1 _Z9vecAddGPUPiS_S__param_2
)
{
	.reg .pred 	%p<2>;
	.reg .b32 	%r<5>;
	.reg .b64 	%rd<11>;

	ld.param.u64 	%rd1, [_Z9vecAddGPUPiS_S__param_0];
	ld.param.u64 	%rd2, [_Z9vecAddGPUPiS_S__param_1];
	ld.param.u64 	%rd3, [_Z9vecAddGPUPiS_S__param_2];
	mov.u32 	%r1, %tid.x;
	setp.gt.u32 	%p1, %r1, 9;
	@%p1 bra 	$L__BB0_2;
	cvta.to.global.u64 	%rd4, %rd1;
	cvta.to.global.u64 	%rd5, %rd2;
	cvta.to.global.u64 	%rd6, %rd3;
	mul.wide.u32 	%rd7, %r1, 4;
	add.s64 	%rd8, %rd4, %rd7;
	ld.global.u32 	%r2, [%rd8];
	add.s64 	%rd9, %rd5, %rd7;
	ld.global.u32 	%r3, [%rd9];
	add.s32 	%r4, %r3, %r2;
	add.s64 	%rd10, %rd6, %rd7;
	st.global.u32 	[%rd10], %r4;
$L__BB0_2:
	ret;

}


// ===== COMPILED SASS (sm_100) =====

	.target	sm_100

	.elftype	@"ET_EXEC"


//--------------------- .note.nv.tkinfo           --------------------------
	.section	.note.nv.tkinfo,"",@"SHT_NOTE"
	.sectionflags	@"SHF_NOTE_NV_TKINFO"
	.tkinfo
        /*0018*/ 	.word	0x00000002
        /*0030*/ 	.string	""
        /*0030*/ 	.string	"ptxas"
        /*0030*/ 	.string	"Cuda compilation tools, release 13.0, V13.0.88"
        /*0030*/ 	.string	"Build cuda_13.0.r13.0/compiler.36424714_0"
        /*0030*/ 	.string	"-arch sm_100 -m 64 "



//--------------------- .note.nv.cuinfo           --------------------------
	.section	.note.nv.cuinfo,"",@"SHT_NOTE"
	.sectionflags	@"SHF_NOTE_NV_CUINFO"
        /*0018*/ 	.short	0x0002
        /*001a*/ 	.short	0x0064
        /*001c*/ 	.short	0x0082
	.zero		2


//--------------------- .nv.info                  --------------------------
	.section	.nv.info,"",@"SHT_CUDA_INFO"
	.align	4


	//----- nvinfo : EIATTR_REGCOUNT
	.align		4
        /*0000*/ 	.byte	0x04, 0x2f
        /*0002*/ 	.short	(.L_1 - .L_0)
	.align		4
.L_0:
        /*0004*/ 	.word	index@(_Z9vecAddGPUPiS_S_)
        /*0008*/ 	.word	0x0000000c


	//----- nvinfo : EIATTR_FRAME_SIZE
	.align		4
.L_1:
        /*000c*/ 	.byte	0x04, 0x11
        /*000e*/ 	.short	(.L_3 - .L_2)
	.align		4
.L_2:
        /*0010*/ 	.word	index@(_Z9vecAddGPUPiS_S_)
        /*0014*/ 	.word	0x00000000


	//----- nvinfo : EIATTR_MIN_STACK_SIZE
	.align		4
.L_3:
        /*0018*/ 	.byte	0x04, 0x12
        /*001a*/ 	.short	(.L_5 - .L_4)
	.align		4
.L_4:
        /*001c*/ 	.word	index@(_Z9vecAddGPUPiS_S_)
        /*0020*/ 	.word	0x00000000
.L_5:


//--------------------- .nv.compat                --------------------------
	.section	.nv.compat,"",@"SHT_CUDA_COMPAT_INFO"
	.align	4
        /*0000*/ 	.byte	0x02, 0x09, 0x00, 0x00, 0x02, 0x02, 0x01, 0x00, 0x02, 0x05, 0x05, 0x00, 0x03, 0x07, 0x01, 0x01
        /*0010*/ 	.byte	0x02, 0x03, 0x00, 0x00, 0x02, 0x06, 0x01, 0x00, 0x04, 0x0b, 0x08, 0x00, 0x09, 0x00, 0x00, 0x00
        /*0020*/ 	.byte	0x00, 0x00, 0x00, 0x00


//--------------------- .nv.info._Z9vecAddGPUPiS_S_ --------------------------
	.section	.nv.info._Z9vecAddGPUPiS_S_,"",@"SHT_CUDA_INFO"
	.sectionflags	@""
	.align	4


	//----- nvinfo : EIATTR_CUDA_API_VERSION
	.align		4
        /*0000*/ 	.byte	0x04, 0x37
        /*0002*/ 	.short	(.L_7 - .L_6)
.L_6:
        /*0004*/ 	.word	0x00000082


	//----- nvinfo : EIATTR_KPARAM_INFO
	.align		4
.L_7:
        /*0008*/ 	.byte	0x04, 0x17
        /*000a*/ 	.short	(.L_9 - .L_8)
.L_8:
        /*000c*/ 	.word	0x00000000
        /*0010*/ 	.short	0x0002
        /*0012*/ 	.short	0x0010
        /*0014*/ 	.byte	0x00, 0xf5, 0x21, 0x00


	//----- nvinfo : EIATTR_KPARAM_INFO
	.align		4
.L_9:
        /*0018*/ 	.byte	0x04, 0x17
        /*001a*/ 	.short	(.L_11 - .L_10)
.L_10:
        /*001c*/ 	.word	0x00000000
        /*0020*/ 	.short	0x0001
        /*0022*/ 	.short	0x0008
        /*0024*/ 	.byte	0x00, 0xf5, 0x21, 0x00


	//----- nvinfo : EIATTR_KPARAM_INFO
	.align		4
.L_11:
        /*0028*/ 	.byte	0x04, 0x17
        /*002a*/ 	.short	(.L_13 - .L_12)
.L_12:
        /*002c*/ 	.word	0x00000000
        /*0030*/ 	.short	0x0000
        /*0032*/ 	.short	0x0000
        /*0034*/ 	.byte	0x00, 0xf5, 0x21, 0x00


	//----- nvinfo : EIATTR_SPARSE_MMA_MASK
	.align		4
.L_13:
        /*0038*/ 	.byte	0x03, 0x50
        /*003a*/ 	.short	0x0000


	//----- nvinfo : EIATTR_MAXREG_COUNT
	.align		4
        /*003c*/ 	.byte	0x03, 0x1b
        /*003e*/ 	.short	0x00ff


	//----- nvinfo : EIATTR_MERCURY_ISA_VERSION
	.align		4
        /*0040*/ 	.byte	0x03, 0x5f
        /*0042*/ 	.short	0x0101


	//----- nvinfo : EIATTR_VRC_CTA_INIT_COUNT
	.align		4
        /*0044*/ 	.byte	0x02, 0x4a
	.zero		1
	.zero		1


	//----- nvinfo : EIATTR_EXIT_INSTR_OFFSETS
	.align		4
        /*0048*/ 	.byte	0x04, 0x1c
        /*004a*/ 	.short	(.L_15 - .L_14)


	//   ....[0]....
.L_14:
        /*004c*/ 	.word	0x00000030


	//   ....[1]....
        /*0050*/ 	.word	0x000000f0


	//----- nvinfo : EIATTR_CBANK_PARAM_SIZE
	.align		4
.L_15:
        /*0054*/ 	.byte	0x03, 0x19
        /*0056*/ 	.short	0x0018


	//----- nvinfo : EIATTR_PARAM_CBANK
	.align		4
        /*0058*/ 	.byte	0x04, 0x0a
        /*005a*/ 	.short	(.L_17 - .L_16)
	.align		4
.L_16:
        /*005c*/ 	.word	index@(.nv.constant0._Z9vecAddGPUPiS_S_)
        /*0060*/ 	.short	0x0380
        /*0062*/ 	.short	0x0018


	//----- nvinfo : EIATTR_SW_WAR
	.align		4
.L_17:
        /*0064*/ 	.byte	0x04, 0x36
        /*0066*/ 	.short	(.L_19 - .L_18)
.L_18:
        /*0068*/ 	.word	0x00000008
.L_19:


//--------------------- .nv.callgraph             --------------------------
	.section	.nv.callgraph,"",@"SHT_CUDA_CALLGRAPH"
	.align	4
	.sectionentsize	8
	.align		4
        /*0000*/ 	.word	0x00000000
	.align		4
        /*0004*/ 	.word	0xffffffff
	.align		4
        /*0008*/ 	.word	0x00000000
	.align		4
        /*000c*/ 	.word	0xfffffffe
	.align		4
        /*0010*/ 	.word	0x00000000
	.align		4
        /*0014*/ 	.word	0xfffffffd
	.align		4
        /*0018*/ 	.word	0x00000000
	.align		4
        /*001c*/ 	.word	0xfffffffc


//--------------------- .text._Z9vecAddGPUPiS_S_  --------------------------
	.section	.text._Z9vecAddGPUPiS_S_,"ax",@progbits
	.align	128
        .global         _Z9vecAddGPUPiS_S_
        .type           _Z9vecAddGPUPiS_S_,@function
        .size           _Z9vecAddGPUPiS_S_,(.L_x_1 - _Z9vecAddGPUPiS_S_)
        .other          _Z9vecAddGPUPiS_S_,@"STO_CUDA_ENTRY STV_DEFAULT"
_Z9vecAddGPUPiS_S_:
.text._Z9vecAddGPUPiS_S_:
[----:B------:R-:W-:Y:S01]  /*0000*/  LDC R1, c[0x0][0x37c] ;  /* 0x0000df00ff017b82 */ /* 0x000fe20000000800 */
[----:B------:R-:W0:Y:S02]  /*0010*/  S2R R9, SR_TID.X ;  /* 0x0000000000097919 */ /* 0x000e240000002100 */
[----:B0-----:R-:W-:-:S13]  /*0020*/  ISETP.GT.U32.AND P0, PT, R9, 0x9, PT ;  /* 0x000000090900780c */ /* 0x001fda0003f04070 */
[----:B------:R-:W-:Y:S05]  /*0030*/  @P0 EXIT ;  /* 0x000000000000094d */ /* 0x000fea0003800000 */
[----:B------:R-:W0:Y:S01]  /*0040*/  LDC.64 R2, c[0x0][0x380] ;  /* 0x0000e000ff027b82 */ /* 0x000e220000000a00 */
[----:B------:R-:W1:Y:S07]  /*0050*/  LDCU.64 UR4, c[0x0][0x358] ;  /* 0x00006b00ff0477ac */ /* 0x000e6e0008000a00 */
[----:B------:R-:W2:Y:S08]  /*0060*/  LDC.64 R4, c[0x0][0x388] ;  /* 0x0000e200ff047b82 */ /* 0x000eb00000000a00 */
[----:B------:R-:W3:Y:S01]  /*0070*/  LDC.64 R6, c[0x0][0x390] ;  /* 0x0000e400ff067b82 */ /* 0x000ee20000000a00 */
[----:B0-----:R-:W-:-:S06]  /*0080*/  IMAD.WIDE.U32 R2, R9, 0x4, R2 ;  /* 0x0000000409027825 */ /* 0x001fcc00078e0002 */
[----:B-1----:R-:W4:Y:S01]  /*0090*/  LDG.E R2, desc[UR4][R2.64] ;  /* 0x0000000402027981 */ /* 0x002f22000c1e1900 */
[----:B--2---:R-:W-:-:S06]  /*00a0*/  IMAD.WIDE.U32 R4, R9, 0x4, R4 ;  /* 0x0000000409047825 */ /* 0x004fcc00078e0004 */
[----:B------:R-:W4:Y:S01]  /*00b0*/  LDG.E R5, desc[UR4][R4.64] ;  /* 0x0000000404057981 */ /* 0x000f22000c1e1900 */
[----:B---3--:R-:W-:Y:S01]  /*00c0*/  IMAD.WIDE.U32 R6, R9, 0x4, R6 ;  /* 0x0000000409067825 */ /* 0x008fe200078e0006 */
[----:B----4-:R-:W-:-:S05]  /*00d0*/  IADD3 R9, PT, PT, R2, R5, RZ ;  /* 0x0000000502097210 */ /* 0x010fca0007ffe0ff */
[----:B------:R-:W-:Y:S01]  /*00e0*/  STG.E desc[UR4][R6.64], R9 ;  /* 0x0000000906007986 */ /* 0x000fe2000c101904 */
[----:B------:R-:W-:Y:S05]  /*00f0*/  EXIT ;  /* 0x000000000000794d */ /* 0x000fea0003800000 */
.L_x_0:
[----:B------:R-:W-:-:S00]  /*0100*/  BRA `(.L_x_0) ;  /* 0xfffffffc00fc7947 */ /* 0x000fc0000383ffff */
[----:B------:R-:W-:-:S00]  /*0110*/  NOP ;  /* 0x0000000000007918 */ /* 0x000fc00000000000 */
        /* <DEDUP_REMOVED lines=14> */
.L_x_1:


//--------------------- .nv.shared.reserved.0     --------------------------
	.section	.nv.shared.reserved.0,"aw",@nobits
	.weak		__nv_reservedSMEM_offset_0_alias
	.size		__nv_reservedSMEM_offset_0_alias, 0, 64
	.other		__nv_reservedSMEM_offset_0_alias,@"STO_CUDA_RESERVED_SHARED STV_DEFAULT"
__nv_reservedSMEM_offset_0_alias:
	.zero		0
	.zero		64


//--------------------- .nv.constant0._Z9vecAddGPUPiS_S_ --------------------------
	.section	.nv.constant0._Z9vecAddGPUPiS_S_,"a",@progbits
	.sectionflags	@""
	.align	4
.nv.constant0._Z9vecAddGPUPiS_S_:
	.zero		920


//--------------------- SYMBOLS --------------------------

	.type		.nv.reservedSmem.offset0,@object
	.size		.nv.reservedSmem.offset0,0x4
